	.headerflags	@"EF_CUDA_TEXMODE_UNIFIED EF_CUDA_64BIT_ADDRESS EF_CUDA_ACCELERATORS EF_CUDA_SM90 EF_CUDA_VIRTUAL_SM(EF_CUDA_SM90)"
	.elftype	@"ET_EXEC"


//--------------------- .nv.info                  --------------------------
	.section	.nv.info,"",@"SHT_CUDA_INFO"
	.align	4


	//----- nvinfo : EIATTR_REGCOUNT
	.align		4
        /*0000*/ 	.byte	0x04, 0x2f
        /*0002*/ 	.short	(.L_1 - .L_0)
	.align		4
.L_0:
        /*0004*/ 	.word	index@(triton_poi_fused_add_convolution_0)
        /*0008*/ 	.word	0x00000016


	//----- nvinfo : EIATTR_MIN_STACK_SIZE
	.align		4
.L_1:
        /*000c*/ 	.byte	0x04, 0x12
        /*000e*/ 	.short	(.L_3 - .L_2)
	.align		4
.L_2:
        /*0010*/ 	.word	index@(triton_poi_fused_add_convolution_0)
        /*0014*/ 	.word	0x00000000


	//----- nvinfo : EIATTR_FRAME_SIZE
	.align		4
.L_3:
        /*0018*/ 	.byte	0x04, 0x11
        /*001a*/ 	.short	(.L_5 - .L_4)
	.align		4
.L_4:
        /*001c*/ 	.word	index@(triton_poi_fused_add_convolution_0)
        /*0020*/ 	.word	0x00000000


	//----- nvinfo : EIATTR_MIN_STACK_SIZE
	.align		4
.L_5:
        /*0024*/ 	.byte	0x04, 0x12
        /*0026*/ 	.short	(.L_7 - .L_6)
	.align		4
.L_6:
        /*0028*/ 	.word	index@(triton_poi_fused_add_convolution_0)
        /*002c*/ 	.word	0x00000000
.L_7:


//--------------------- .nv.info.triton_poi_fused_add_convolution_0 --------------------------
	.section	.nv.info.triton_poi_fused_add_convolution_0,"",@"SHT_CUDA_INFO"
	.sectionflags	@""
	.align	4


	//----- nvinfo : EIATTR_CUDA_API_VERSION
	.align		4
        /*0000*/ 	.byte	0x04, 0x37
        /*0002*/ 	.short	(.L_9 - .L_8)
.L_8:
        /*0004*/ 	.word	0x0000007c


	//----- nvinfo : EIATTR_KPARAM_INFO
	.align		4
.L_9:
        /*0008*/ 	.byte	0x04, 0x17
        /*000a*/ 	.short	(.L_11 - .L_10)
.L_10:
        /*000c*/ 	.word	0x00000000
        /*0010*/ 	.short	0x0004
        /*0012*/ 	.short	0x0020
        /*0014*/ 	.byte	0x00, 0xf0, 0x11, 0x00


	//----- nvinfo : EIATTR_KPARAM_INFO
	.align		4
.L_11:
        /*0018*/ 	.byte	0x04, 0x17
        /*001a*/ 	.short	(.L_13 - .L_12)
.L_12:
        /*001c*/ 	.word	0x00000000
        /*0020*/ 	.short	0x0003
        /*0022*/ 	.short	0x0018
        /*0024*/ 	.byte	0x00, 0xf4, 0x21, 0x00


	//----- nvinfo : EIATTR_KPARAM_INFO
	.align		4
.L_13:
        /*0028*/ 	.byte	0x04, 0x17
        /*002a*/ 	.short	(.L_15 - .L_14)
.L_14:
        /*002c*/ 	.word	0x00000000
        /*0030*/ 	.short	0x0002
        /*0032*/ 	.short	0x0010
        /*0034*/ 	.byte	0x00, 0xf4, 0x21, 0x00


	//----- nvinfo : EIATTR_KPARAM_INFO
	.align		4
.L_15:
        /*0038*/ 	.byte	0x04, 0x17
        /*003a*/ 	.short	(.L_17 - .L_16)
.L_16:
        /*003c*/ 	.word	0x00000000
        /*0040*/ 	.short	0x0001
        /*0042*/ 	.short	0x0008
        /*0044*/ 	.byte	0x00, 0xf4, 0x21, 0x00


	//----- nvinfo : EIATTR_KPARAM_INFO
	.align		4
.L_17:
        /*0048*/ 	.byte	0x04, 0x17
        /*004a*/ 	.short	(.L_19 - .L_18)
.L_18:
        /*004c*/ 	.word	0x00000000
        /*0050*/ 	.short	0x0000
        /*0052*/ 	.short	0x0000
        /*0054*/ 	.byte	0x00, 0xf4, 0x21, 0x00


	//----- nvinfo : EIATTR_SPARSE_MMA_MASK
	.align		4
.L_19:
        /*0058*/ 	.byte	0x03, 0x50
        /*005a*/ 	.short	0x0000


	//----- nvinfo : EIATTR_MAXREG_COUNT
	.align		4
        /*005c*/ 	.byte	0x03, 0x1b
        /*005e*/ 	.short	0x00ff


	//----- nvinfo : EIATTR_EXIT_INSTR_OFFSETS
	.align		4
        /*0060*/ 	.byte	0x04, 0x1c
        /*0062*/ 	.short	(.L_21 - .L_20)


	//   ....[0]....
.L_20:
        /*0064*/ 	.word	0x00000270


	//----- nvinfo : EIATTR_REQNTID
	.align		4
.L_21:
        /*0068*/ 	.byte	0x04, 0x10
        /*006a*/ 	.short	(.L_23 - .L_22)
.L_22:
        /*006c*/ 	.word	0x00000080
        /*0070*/ 	.word	0x00000001
        /*0074*/ 	.word	0x00000001


	//----- nvinfo : EIATTR_CBANK_PARAM_SIZE
	.align		4
.L_23:
        /*0078*/ 	.byte	0x03, 0x19
        /*007a*/ 	.short	0x0024


	//----- nvinfo : EIATTR_PARAM_CBANK
	.align		4
        /*007c*/ 	.byte	0x04, 0x0a
        /*007e*/ 	.short	(.L_25 - .L_24)
	.align		4
.L_24:
        /*0080*/ 	.word	index@(.nv.constant0.triton_poi_fused_add_convolution_0)
        /*0084*/ 	.short	0x0210
        /*0086*/ 	.short	0x0024


	//----- nvinfo : EIATTR_SW_WAR
	.align		4
.L_25:
        /*0088*/ 	.byte	0x04, 0x36
        /*008a*/ 	.short	(.L_27 - .L_26)
.L_26:
        /*008c*/ 	.word	0x00000008
.L_27:


//--------------------- .nv.callgraph             --------------------------
	.section	.nv.callgraph,"",@"SHT_CUDA_CALLGRAPH"
	.align	4
	.sectionentsize	8
	.align		4
        /*0000*/ 	.word	0x00000000
	.align		4
        /*0004*/ 	.word	0xffffffff
	.align		4
        /*0008*/ 	.word	0x00000000
	.align		4
        /*000c*/ 	.word	0xfffffffe
	.align		4
        /*0010*/ 	.word	0x00000000
	.align		4
        /*0014*/ 	.word	0xfffffffd
	.align		4
        /*0018*/ 	.word	0x00000000
	.align		4
        /*001c*/ 	.word	0xfffffffc


//--------------------- .text.triton_poi_fused_add_convolution_0 --------------------------
	.section	.text.triton_poi_fused_add_convolution_0,"ax",@progbits
	.align	128
        .global         triton_poi_fused_add_convolution_0
        .type           triton_poi_fused_add_convolution_0,@function
        .size           triton_poi_fused_add_convolution_0,(.L_x_1 - triton_poi_fused_add_convolution_0)
        .other          triton_poi_fused_add_convolution_0,@"STO_CUDA_ENTRY STV_DEFAULT"
triton_poi_fused_add_convolution_0:
.text.triton_poi_fused_add_convolution_0:
[----:B------:R-:W-:Y:S01]  /*0000*/  LDC R1, c[0x0][0x28] ;  /* 0x00000a00ff017b82 */ /* 0x000fe20000000800 */
[----:B------:R-:W1:Y:S07]  /*0010*/  S2R R0, SR_TID.X ;  /* 0x0000000000007919 */ /* 0x000e6e0000002100 */
[----:B------:R-:W2:Y:S01]  /*0020*/  LDC.64 R14, c[0x0][0x228] ;  /* 0x00008a00ff0e7b82 */ /* 0x000ea20000000a00 */
[----:B------:R-:W-:Y:S01]  /*0030*/  ULDC.64 UR4, c[0x0][0x208] ;  /* 0x0000820000047ab9 */ /* 0x000fe20000000a00 */
[----:B------:R-:W3:Y:S06]  /*0040*/  S2R R5, SR_CTAID.X ;  /* 0x0000000000057919 */ /* 0x000eec0000002500 */
[----:B------:R-:W4:Y:S08]  /*0050*/  LDC.64 R8, c[0x0][0x220] ;  /* 0x00008800ff087b82 */ /* 0x000f300000000a00 */
[----:B------:R-:W5:Y:S01]  /*0060*/  LDC.64 R12, c[0x0][0x218] ;  /* 0x00008600ff0c7b82 */ /* 0x000f620000000a00 */
[----:B-1----:R-:W-:-:S02]  /*0070*/  SHF.L.U32 R0, R0, 0x2, RZ ;  /* 0x0000000200007819 */ /* 0x002fc400000006ff */
[----:B---3--:R-:W-:Y:S02]  /*0080*/  SHF.R.S32.HI R2, RZ, 0x16, R5 ;  /* 0x00000016ff027819 */ /* 0x008fe40000011405 */
[----:B------:R-:W-:Y:S02]  /*0090*/  LOP3.LUT R0, R0, 0x1fc, RZ, 0xc0, !PT ;  /* 0x000001fc00007812 */ /* 0x000fe400078ec0ff */
[----:B------:R-:W-:Y:S02]  /*00a0*/  SGXT R2, R2, 0x1 ;  /* 0x000000010202781a */ /* 0x000fe40000000200 */
[----:B------:R-:W-:-:S04]  /*00b0*/  LEA R5, R5, R0, 0x9 ;  /* 0x0000000005057211 */ /* 0x000fc800078e48ff */
[----:B------:R-:W-:Y:S01]  /*00c0*/  LEA.HI R0, R2, R5, RZ, 0xc ;  /* 0x0000000502007211 */ /* 0x000fe200078f60ff */
[----:B----4-:R-:W-:Y:S01]  /*00d0*/  IMAD.WIDE R8, R5, 0x4, R8 ;  /* 0x0000000405087825 */ /* 0x010fe200078e0208 */
[----:B------:R-:W1:Y:S02]  /*00e0*/  LDC.64 R2, c[0x0][0x210] ;  /* 0x00008400ff027b82 */ /* 0x000e640000000a00 */
[----:B------:R-:W-:-:S03]  /*00f0*/  SHF.R.S32.HI R0, RZ, 0xc, R0 ;  /* 0x0000000cff007819 */ /* 0x000fc60000011400 */
[----:B------:R-:W3:Y:S01]  /*0100*/  LDG.E.128 R8, desc[UR4][R8.64] ;  /* 0x0000000408087981 */ /* 0x000ee2000c1e1d00 */
[----:B------:R-:W-:-:S04]  /*0110*/  LEA.HI R4, R0, R0, RZ, 0x2 ;  /* 0x0000000000047211 */ /* 0x000fc800078f10ff */
[----:B------:R-:W-:-:S04]  /*0120*/  LOP3.LUT R7, R4, 0xfffffffc, RZ, 0xc0, !PT ;  /* 0xfffffffc04077812 */ /* 0x000fc800078ec0ff */
[----:B------:R-:W-:-:S05]  /*0130*/  IADD3 R7, R0, -R7, RZ ;  /* 0x8000000700077210 */ /* 0x000fca0007ffe0ff */
[----:B--2---:R-:W-:-:S04]  /*0140*/  IMAD.WIDE R14, R7, 0x4, R14 ;  /* 0x00000004070e7825 */ /* 0x004fc800078e020e */
[----:B-----5:R-:W-:Y:S02]  /*0150*/  IMAD.WIDE R12, R7, 0x4, R12 ;  /* 0x00000004070c7825 */ /* 0x020fe400078e020c */
[----:B------:R-:W3:Y:S02]  /*0160*/  LDG.E.EL R14, desc[UR4][R14.64] ;  /* 0x000000040e0e7981 */ /* 0x000ee4000c2e1900 */
[----:B-1----:R-:W-:Y:S02]  /*0170*/  IMAD.WIDE R2, R5, 0x4, R2 ;  /* 0x0000000405027825 */ /* 0x002fe400078e0202 */
[----:B------:R-:W2:Y:S04]  /*0180*/  LDG.E.EL R12, desc[UR4][R12.64] ;  /* 0x000000040c0c7981 */ /* 0x000ea8000c2e1900 */
[----:B------:R-:W2:Y:S01]  /*0190*/  LDG.E.128 R4, desc[UR4][R2.64] ;  /* 0x0000000402047981 */ /* 0x000ea2000c1e1d00 */
[--C-:B---3--:R-:W-:Y:S01]  /*01a0*/  FADD R19, R10, R14.reuse ;  /* 0x0000000e0a137221 */ /* 0x108fe20000000000 */
[--C-:B------:R-:W-:Y:S01]  /*01b0*/  FADD R17, R8, R14.reuse ;  /* 0x0000000e08117221 */ /* 0x100fe20000000000 */
[--C-:B------:R-:W-:Y:S01]  /*01c0*/  FADD R0, R9, R14.reuse ;  /* 0x0000000e09007221 */ /* 0x100fe20000000000 */
[----:B------:R-:W-:Y:S01]  /*01d0*/  FADD R10, R11, R14 ;  /* 0x0000000e0b0a7221 */ /* 0x000fe20000000000 */
[--C-:B--2---:R-:W-:Y:S01]  /*01e0*/  FADD R4, R4, R12.reuse ;  /* 0x0000000c04047221 */ /* 0x104fe20000000000 */
[--C-:B------:R-:W-:Y:S01]  /*01f0*/  FADD R5, R5, R12.reuse ;  /* 0x0000000c05057221 */ /* 0x100fe20000000000 */
[--C-:B------:R-:W-:Y:S01]  /*0200*/  FADD R6, R6, R12.reuse ;  /* 0x0000000c06067221 */ /* 0x100fe20000000000 */
[----:B------:R-:W-:Y:S01]  /*0210*/  FADD R7, R7, R12 ;  /* 0x0000000c07077221 */ /* 0x000fe20000000000 */
[----:B------:R-:W-:Y:S01]  /*0220*/  FADD R4, R4, R17 ;  /* 0x0000001104047221 */ /* 0x000fe20000000000 */
[----:B------:R-:W-:Y:S01]  /*0230*/  FADD R5, R5, R0 ;  /* 0x0000000005057221 */ /* 0x000fe20000000000 */
[----:B------:R-:W-:Y:S01]  /*0240*/  FADD R6, R6, R19 ;  /* 0x0000001306067221 */ /* 0x000fe20000000000 */
[----:B------:R-:W-:-:S05]  /*0250*/  FADD R7, R7, R10 ;  /* 0x0000000a07077221 */ /* 0x000fca0000000000 */
[----:B------:R-:W-:Y:S01]  /*0260*/  STG.E.128 desc[UR4][R2.64], R4 ;  /* 0x0000000402007986 */ /* 0x000fe2000c101d04 */
[----:B------:R-:W-:Y:S05]  /*0270*/  EXIT ;  /* 0x000000000000794d */ /* 0x000fea0003800000 */
.L_x_0:
[----:B------:R-:W-:-:S00]  /*0280*/  BRA `(.L_x_0) ;  /* 0xfffffffc00fc7947 */ /* 0x000fc0000383ffff */
[----:B------:R-:W-:-:S00]  /*0290*/  NOP ;  /* 0x0000000000007918 */ /* 0x000fc00000000000 */
        /* <DEDUP_REMOVED lines=14> */
.L_x_1:


//--------------------- .nv.constant0.triton_poi_fused_add_convolution_0 --------------------------
	.section	.nv.constant0.triton_poi_fused_add_convolution_0,"a",@progbits
	.sectionflags	@""
	.align	4
.nv.constant0.triton_poi_fused_add_convolution_0:
	.zero		564
